//
// Generated by NVIDIA NVVM Compiler
//
// Compiler Build ID: CL-36424714
// Cuda compilation tools, release 13.0, V13.0.88
// Based on NVVM 20.0.0
//

.version 9.0
.target sm_100
.address_size 64

	// .globl	correlate2d_gpu_kernel

.visible .entry correlate2d_gpu_kernel(
	.param .u64 .ptr .align 1 correlate2d_gpu_kernel_param_0,
	.param .u64 .ptr .align 1 correlate2d_gpu_kernel_param_1,
	.param .u64 .ptr .align 1 correlate2d_gpu_kernel_param_2,
	.param .u32 correlate2d_gpu_kernel_param_3,
	.param .u32 correlate2d_gpu_kernel_param_4,
	.param .u32 correlate2d_gpu_kernel_param_5,
	.param .u32 correlate2d_gpu_kernel_param_6
)
{
	.reg .pred 	%p<15>;
	.reg .b32 	%r<55>;
	.reg .b32 	%f<119>;
	.reg .b64 	%rd<44>;

	ld.param.u64 	%rd8, [correlate2d_gpu_kernel_param_0];
	ld.param.u64 	%rd9, [correlate2d_gpu_kernel_param_1];
	ld.param.u64 	%rd10, [correlate2d_gpu_kernel_param_2];
	ld.param.u32 	%r22, [correlate2d_gpu_kernel_param_3];
	ld.param.u32 	%r25, [correlate2d_gpu_kernel_param_4];
	ld.param.u32 	%r23, [correlate2d_gpu_kernel_param_5];
	ld.param.u32 	%r24, [correlate2d_gpu_kernel_param_6];
	cvta.to.global.u64 	%rd1, %rd9;
	cvta.to.global.u64 	%rd2, %rd10;
	mov.u32 	%r26, %ctaid.x;
	mov.u32 	%r27, %ntid.x;
	mov.u32 	%r28, %tid.x;
	mad.lo.s32 	%r1, %r26, %r27, %r28;
	mov.u32 	%r29, %ctaid.y;
	mov.u32 	%r30, %ntid.y;
	mov.u32 	%r31, %tid.y;
	mad.lo.s32 	%r32, %r29, %r30, %r31;
	sub.s32 	%r33, %r22, %r23;
	setp.gt.s32 	%p1, %r1, %r33;
	sub.s32 	%r34, %r25, %r24;
	setp.gt.s32 	%p2, %r32, %r34;
	or.pred  	%p3, %p1, %p2;
	@%p3 bra 	$L__BB0_18;
	mov.f32 	%f117, 0f00000000;
	min.s32 	%r35, %r23, %r24;
	setp.lt.s32 	%p4, %r35, 1;
	@%p4 bra 	$L__BB0_17;
	and.b32  	%r4, %r24, 15;
	and.b32  	%r5, %r24, 7;
	and.b32  	%r6, %r24, 2147483632;
	and.b32  	%r7, %r24, 3;
	neg.s32 	%r8, %r6;
	mov.f32 	%f117, 0f00000000;
	mov.b32 	%r49, 0;
$L__BB0_3:
	setp.lt.u32 	%p5, %r24, 16;
	mul.lo.s32 	%r10, %r49, %r23;
	add.s32 	%r38, %r49, %r1;
	mad.lo.s32 	%r11, %r38, %r22, %r32;
	mov.b32 	%r53, 0;
	@%p5 bra 	$L__BB0_6;
	mul.wide.u32 	%rd11, %r10, 4;
	add.s64 	%rd12, %rd2, %rd11;
	add.s64 	%rd43, %rd12, 32;
	mov.u32 	%r50, %r11;
	mov.u32 	%r51, %r8;
$L__BB0_5:
	.pragma "nounroll";
	mul.wide.s32 	%rd13, %r50, 4;
	add.s64 	%rd14, %rd1, %rd13;
	ld.global.f32 	%f20, [%rd43+-32];
	ld.global.f32 	%f21, [%rd14];
	fma.rn.f32 	%f22, %f20, %f21, %f117;
	ld.global.f32 	%f23, [%rd43+-28];
	ld.global.f32 	%f24, [%rd14+4];
	fma.rn.f32 	%f25, %f23, %f24, %f22;
	ld.global.f32 	%f26, [%rd43+-24];
	ld.global.f32 	%f27, [%rd14+8];
	fma.rn.f32 	%f28, %f26, %f27, %f25;
	ld.global.f32 	%f29, [%rd43+-20];
	ld.global.f32 	%f30, [%rd14+12];
	fma.rn.f32 	%f31, %f29, %f30, %f28;
	ld.global.f32 	%f32, [%rd43+-16];
	ld.global.f32 	%f33, [%rd14+16];
	fma.rn.f32 	%f34, %f32, %f33, %f31;
	ld.global.f32 	%f35, [%rd43+-12];
	ld.global.f32 	%f36, [%rd14+20];
	fma.rn.f32 	%f37, %f35, %f36, %f34;
	ld.global.f32 	%f38, [%rd43+-8];
	ld.global.f32 	%f39, [%rd14+24];
	fma.rn.f32 	%f40, %f38, %f39, %f37;
	ld.global.f32 	%f41, [%rd43+-4];
	ld.global.f32 	%f42, [%rd14+28];
	fma.rn.f32 	%f43, %f41, %f42, %f40;
	ld.global.f32 	%f44, [%rd43];
	ld.global.f32 	%f45, [%rd14+32];
	fma.rn.f32 	%f46, %f44, %f45, %f43;
	ld.global.f32 	%f47, [%rd43+4];
	ld.global.f32 	%f48, [%rd14+36];
	fma.rn.f32 	%f49, %f47, %f48, %f46;
	ld.global.f32 	%f50, [%rd43+8];
	ld.global.f32 	%f51, [%rd14+40];
	fma.rn.f32 	%f52, %f50, %f51, %f49;
	ld.global.f32 	%f53, [%rd43+12];
	ld.global.f32 	%f54, [%rd14+44];
	fma.rn.f32 	%f55, %f53, %f54, %f52;
	ld.global.f32 	%f56, [%rd43+16];
	ld.global.f32 	%f57, [%rd14+48];
	fma.rn.f32 	%f58, %f56, %f57, %f55;
	ld.global.f32 	%f59, [%rd43+20];
	ld.global.f32 	%f60, [%rd14+52];
	fma.rn.f32 	%f61, %f59, %f60, %f58;
	ld.global.f32 	%f62, [%rd43+24];
	ld.global.f32 	%f63, [%rd14+56];
	fma.rn.f32 	%f64, %f62, %f63, %f61;
	ld.global.f32 	%f65, [%rd43+28];
	ld.global.f32 	%f66, [%rd14+60];
	fma.rn.f32 	%f117, %f65, %f66, %f64;
	add.s32 	%r51, %r51, 16;
	add.s64 	%rd43, %rd43, 64;
	add.s32 	%r50, %r50, 16;
	setp.ne.s32 	%p6, %r51, 0;
	mov.u32 	%r53, %r6;
	@%p6 bra 	$L__BB0_5;
$L__BB0_6:
	setp.eq.s32 	%p7, %r4, 0;
	@%p7 bra 	$L__BB0_16;
	add.s32 	%r39, %r4, -1;
	setp.lt.u32 	%p8, %r39, 7;
	@%p8 bra 	$L__BB0_9;
	add.s32 	%r40, %r53, %r10;
	mul.wide.u32 	%rd15, %r40, 4;
	add.s64 	%rd16, %rd2, %rd15;
	ld.global.f32 	%f68, [%rd16];
	add.s32 	%r41, %r11, %r53;
	mul.wide.s32 	%rd17, %r41, 4;
	add.s64 	%rd18, %rd1, %rd17;
	ld.global.f32 	%f69, [%rd18];
	fma.rn.f32 	%f70, %f68, %f69, %f117;
	cvt.u64.u32 	%rd19, %r10;
	cvt.u64.u32 	%rd20, %r53;
	add.s64 	%rd21, %rd20, %rd19;
	shl.b64 	%rd22, %rd21, 2;
	add.s64 	%rd23, %rd2, %rd22;
	ld.global.f32 	%f71, [%rd23+4];
	ld.global.f32 	%f72, [%rd18+4];
	fma.rn.f32 	%f73, %f71, %f72, %f70;
	ld.global.f32 	%f74, [%rd23+8];
	ld.global.f32 	%f75, [%rd18+8];
	fma.rn.f32 	%f76, %f74, %f75, %f73;
	ld.global.f32 	%f77, [%rd23+12];
	ld.global.f32 	%f78, [%rd18+12];
	fma.rn.f32 	%f79, %f77, %f78, %f76;
	ld.global.f32 	%f80, [%rd23+16];
	ld.global.f32 	%f81, [%rd18+16];
	fma.rn.f32 	%f82, %f80, %f81, %f79;
	ld.global.f32 	%f83, [%rd23+20];
	ld.global.f32 	%f84, [%rd18+20];
	fma.rn.f32 	%f85, %f83, %f84, %f82;
	ld.global.f32 	%f86, [%rd23+24];
	ld.global.f32 	%f87, [%rd18+24];
	fma.rn.f32 	%f88, %f86, %f87, %f85;
	ld.global.f32 	%f89, [%rd23+28];
	ld.global.f32 	%f90, [%rd18+28];
	fma.rn.f32 	%f117, %f89, %f90, %f88;
	add.s32 	%r53, %r53, 8;
$L__BB0_9:
	setp.eq.s32 	%p9, %r5, 0;
	@%p9 bra 	$L__BB0_16;
	add.s32 	%r42, %r5, -1;
	setp.lt.u32 	%p10, %r42, 3;
	@%p10 bra 	$L__BB0_12;
	add.s32 	%r43, %r53, %r10;
	mul.wide.u32 	%rd24, %r43, 4;
	add.s64 	%rd25, %rd2, %rd24;
	ld.global.f32 	%f92, [%rd25];
	add.s32 	%r44, %r11, %r53;
	mul.wide.s32 	%rd26, %r44, 4;
	add.s64 	%rd27, %rd1, %rd26;
	ld.global.f32 	%f93, [%rd27];
	fma.rn.f32 	%f94, %f92, %f93, %f117;
	cvt.u64.u32 	%rd28, %r10;
	cvt.u64.u32 	%rd29, %r53;
	add.s64 	%rd30, %rd29, %rd28;
	shl.b64 	%rd31, %rd30, 2;
	add.s64 	%rd32, %rd2, %rd31;
	ld.global.f32 	%f95, [%rd32+4];
	ld.global.f32 	%f96, [%rd27+4];
	fma.rn.f32 	%f97, %f95, %f96, %f94;
	ld.global.f32 	%f98, [%rd32+8];
	ld.global.f32 	%f99, [%rd27+8];
	fma.rn.f32 	%f100, %f98, %f99, %f97;
	ld.global.f32 	%f101, [%rd32+12];
	ld.global.f32 	%f102, [%rd27+12];
	fma.rn.f32 	%f117, %f101, %f102, %f100;
	add.s32 	%r53, %r53, 4;
$L__BB0_12:
	setp.eq.s32 	%p11, %r7, 0;
	@%p11 bra 	$L__BB0_16;
	setp.eq.s32 	%p12, %r7, 1;
	add.s32 	%r45, %r53, %r10;
	mul.wide.u32 	%rd33, %r45, 4;
	add.s64 	%rd34, %rd2, %rd33;
	ld.global.f32 	%f103, [%rd34];
	add.s32 	%r46, %r11, %r53;
	mul.wide.s32 	%rd35, %r46, 4;
	add.s64 	%rd6, %rd1, %rd35;
	ld.global.f32 	%f104, [%rd6];
	fma.rn.f32 	%f117, %f103, %f104, %f117;
	@%p12 bra 	$L__BB0_16;
	setp.eq.s32 	%p13, %r7, 2;
	cvt.u64.u32 	%rd36, %r10;
	cvt.u64.u32 	%rd37, %r53;
	add.s64 	%rd38, %rd37, %rd36;
	shl.b64 	%rd39, %rd38, 2;
	add.s64 	%rd7, %rd2, %rd39;
	ld.global.f32 	%f105, [%rd7+4];
	ld.global.f32 	%f106, [%rd6+4];
	fma.rn.f32 	%f117, %f105, %f106, %f117;
	@%p13 bra 	$L__BB0_16;
	ld.global.f32 	%f107, [%rd7+8];
	ld.global.f32 	%f108, [%rd6+8];
	fma.rn.f32 	%f117, %f107, %f108, %f117;
$L__BB0_16:
	add.s32 	%r49, %r49, 1;
	setp.ne.s32 	%p14, %r49, %r23;
	@%p14 bra 	$L__BB0_3;
$L__BB0_17:
	mad.lo.s32 	%r47, %r1, %r34, %r1;
	add.s32 	%r48, %r47, %r32;
	cvta.to.global.u64 	%rd40, %rd8;
	mul.wide.s32 	%rd41, %r48, 4;
	add.s64 	%rd42, %rd40, %rd41;
	st.global.f32 	[%rd42], %f117;
$L__BB0_18:
	ret;

}


// ===== COMPILED SASS (sm_100) =====

	.target	sm_100

	.elftype	@"ET_EXEC"


//--------------------- .note.nv.tkinfo           --------------------------
	.section	.note.nv.tkinfo,"",@"SHT_NOTE"
	.sectionflags	@"SHF_NOTE_NV_TKINFO"
	.tkinfo
        /*0018*/ 	.word	0x00000002
        /*0030*/ 	.string	""
        /*0030*/ 	.string	"ptxas"
        /*0030*/ 	.string	"Cuda compilation tools, release 13.0, V13.0.88"
        /*0030*/ 	.string	"Build cuda_13.0.r13.0/compiler.36424714_0"
        /*0030*/ 	.string	"-arch sm_100 -m 64 "



//--------------------- .note.nv.cuinfo           --------------------------
	.section	.note.nv.cuinfo,"",@"SHT_NOTE"
	.sectionflags	@"SHF_NOTE_NV_CUINFO"
        /*0018*/ 	.short	0x0002
        /*001a*/ 	.short	0x0064
        /*001c*/ 	.short	0x0082
	.zero		2


//--------------------- .nv.info                  --------------------------
	.section	.nv.info,"",@"SHT_CUDA_INFO"
	.align	4


	//----- nvinfo : EIATTR_REGCOUNT
	.align		4
        /*0000*/ 	.byte	0x04, 0x2f
        /*0002*/ 	.short	(.L_1 - .L_0)
	.align		4
.L_0:
        /*0004*/ 	.word	index@(correlate2d_gpu_kernel)
        /*0008*/ 	.word	0x00000020


	//----- nvinfo : EIATTR_FRAME_SIZE
	.align		4
.L_1:
        /*000c*/ 	.byte	0x04, 0x11
        /*000e*/ 	.short	(.L_3 - .L_2)
	.align		4
.L_2:
        /*0010*/ 	.word	index@(correlate2d_gpu_kernel)
        /*0014*/ 	.word	0x00000000


	//----- nvinfo : EIATTR_MIN_STACK_SIZE
	.align		4
.L_3:
        /*0018*/ 	.byte	0x04, 0x12
        /*001a*/ 	.short	(.L_5 - .L_4)
	.align		4
.L_4:
        /*001c*/ 	.word	index@(correlate2d_gpu_kernel)
        /*0020*/ 	.word	0x00000000
.L_5:


//--------------------- .nv.compat                --------------------------
	.section	.nv.compat,"",@"SHT_CUDA_COMPAT_INFO"
	.align	4
        /*0000*/ 	.byte	0x02, 0x09, 0x00, 0x00, 0x02, 0x02, 0x01, 0x00, 0x02, 0x05, 0x05, 0x00, 0x03, 0x07, 0x01, 0x01
        /*0010*/ 	.byte	0x02, 0x03, 0x00, 0x00, 0x02, 0x06, 0x01, 0x00, 0x04, 0x0b, 0x08, 0x00, 0x09, 0x00, 0x00, 0x00
        /*0020*/ 	.byte	0x00, 0x00, 0x00, 0x00


//--------------------- .nv.info.correlate2d_gpu_kernel --------------------------
	.section	.nv.info.correlate2d_gpu_kernel,"",@"SHT_CUDA_INFO"
	.sectionflags	@""
	.align	4


	//----- nvinfo : EIATTR_CUDA_API_VERSION
	.align		4
        /*0000*/ 	.byte	0x04, 0x37
        /*0002*/ 	.short	(.L_7 - .L_6)
.L_6:
        /*0004*/ 	.word	0x00000082


	//----- nvinfo : EIATTR_KPARAM_INFO
	.align		4
.L_7:
        /*0008*/ 	.byte	0x04, 0x17
        /*000a*/ 	.short	(.L_9 - .L_8)
.L_8:
        /*000c*/ 	.word	0x00000000
        /*0010*/ 	.short	0x0006
        /*0012*/ 	.short	0x0024
        /*0014*/ 	.byte	0x00, 0xf0, 0x11, 0x00


	//----- nvinfo : EIATTR_KPARAM_INFO
	.align		4
.L_9:
        /*0018*/ 	.byte	0x04, 0x17
        /*001a*/ 	.short	(.L_11 - .L_10)
.L_10:
        /*001c*/ 	.word	0x00000000
        /*0020*/ 	.short	0x0005
        /*0022*/ 	.short	0x0020
        /*0024*/ 	.byte	0x00, 0xf0, 0x11, 0x00


	//----- nvinfo : EIATTR_KPARAM_INFO
	.align		4
.L_11:
        /*0028*/ 	.byte	0x04, 0x17
        /*002a*/ 	.short	(.L_13 - .L_12)
.L_12:
        /*002c*/ 	.word	0x00000000
        /*0030*/ 	.short	0x0004
        /*0032*/ 	.short	0x001c
        /*0034*/ 	.byte	0x00, 0xf0, 0x11, 0x00


	//----- nvinfo : EIATTR_KPARAM_INFO
	.align		4
.L_13:
        /*0038*/ 	.byte	0x04, 0x17
        /*003a*/ 	.short	(.L_15 - .L_14)
.L_14:
        /*003c*/ 	.word	0x00000000
        /*0040*/ 	.short	0x0003
        /*0042*/ 	.short	0x0018
        /*0044*/ 	.byte	0x00, 0xf0, 0x11, 0x00


	//----- nvinfo : EIATTR_KPARAM_INFO
	.align		4
.L_15:
        /*0048*/ 	.byte	0x04, 0x17
        /*004a*/ 	.short	(.L_17 - .L_16)
.L_16:
        /*004c*/ 	.word	0x00000000
        /*0050*/ 	.short	0x0002
        /*0052*/ 	.short	0x0010
        /*0054*/ 	.byte	0x00, 0xf5, 0x21, 0x00


	//----- nvinfo : EIATTR_KPARAM_INFO
	.align		4
.L_17:
        /*0058*/ 	.byte	0x04, 0x17
        /*005a*/ 	.short	(.L_19 - .L_18)
.L_18:
        /*005c*/ 	.word	0x00000000
        /*0060*/ 	.short	0x0001
        /*0062*/ 	.short	0x0008
        /*0064*/ 	.byte	0x00, 0xf5, 0x21, 0x00


	//----- nvinfo : EIATTR_KPARAM_INFO
	.align		4
.L_19:
        /*0068*/ 	.byte	0x04, 0x17
        /*006a*/ 	.short	(.L_21 - .L_20)
.L_20:
        /*006c*/ 	.word	0x00000000
        /*0070*/ 	.short	0x0000
        /*0072*/ 	.short	0x0000
        /*0074*/ 	.byte	0x00, 0xf5, 0x21, 0x00


	//----- nvinfo : EIATTR_SPARSE_MMA_MASK
	.align		4
.L_21:
        /*0078*/ 	.byte	0x03, 0x50
        /*007a*/ 	.short	0x0000


	//----- nvinfo : EIATTR_MAXREG_COUNT
	.align		4
        /*007c*/ 	.byte	0x03, 0x1b
        /*007e*/ 	.short	0x00ff


	//----- nvinfo : EIATTR_MERCURY_ISA_VERSION
	.align		4
        /*0080*/ 	.byte	0x03, 0x5f
        /*0082*/ 	.short	0x0101


	//----- nvinfo : EIATTR_VRC_CTA_INIT_COUNT
	.align		4
        /*0084*/ 	.byte	0x02, 0x4a
	.zero		1
	.zero		1


	//----- nvinfo : EIATTR_EXIT_INSTR_OFFSETS
	.align		4
        /*0088*/ 	.byte	0x04, 0x1c
        /*008a*/ 	.short	(.L_23 - .L_22)


	//   ....[0]....
.L_22:
        /*008c*/ 	.word	0x000000f0


	//   ....[1]....
        /*0090*/ 	.word	0x00000ce0


	//----- nvinfo : EIATTR_CBANK_PARAM_SIZE
	.align		4
.L_23:
        /*0094*/ 	.byte	0x03, 0x19
        /*0096*/ 	.short	0x0028


	//----- nvinfo : EIATTR_PARAM_CBANK
	.align		4
        /*0098*/ 	.byte	0x04, 0x0a
        /*009a*/ 	.short	(.L_25 - .L_24)
	.align		4
.L_24:
        /*009c*/ 	.word	index@(.nv.constant0.correlate2d_gpu_kernel)
        /*00a0*/ 	.short	0x0380
        /*00a2*/ 	.short	0x0028


	//----- nvinfo : EIATTR_SW_WAR
	.align		4
.L_25:
        /*00a4*/ 	.byte	0x04, 0x36
        /*00a6*/ 	.short	(.L_27 - .L_26)
.L_26:
        /*00a8*/ 	.word	0x00000008
.L_27:


//--------------------- .nv.callgraph             --------------------------
	.section	.nv.callgraph,"",@"SHT_CUDA_CALLGRAPH"
	.align	4
	.sectionentsize	8
	.align		4
        /*0000*/ 	.word	0x00000000
	.align		4
        /*0004*/ 	.word	0xffffffff
	.align		4
        /*0008*/ 	.word	0x00000000
	.align		4
        /*000c*/ 	.word	0xfffffffe
	.align		4
        /*0010*/ 	.word	0x00000000
	.align		4
        /*0014*/ 	.word	0xfffffffd
	.align		4
        /*0018*/ 	.word	0x00000000
	.align		4
        /*001c*/ 	.word	0xfffffffc


//--------------------- .text.correlate2d_gpu_kernel --------------------------
	.section	.text.correlate2d_gpu_kernel,"ax",@progbits
	.align	128
        .global         correlate2d_gpu_kernel
        .type           correlate2d_gpu_kernel,@function
        .size           correlate2d_gpu_kernel,(.L_x_8 - correlate2d_gpu_kernel)
        .other          correlate2d_gpu_kernel,@"STO_CUDA_ENTRY STV_DEFAULT"
correlate2d_gpu_kernel:
.text.correlate2d_gpu_kernel:
[----:B------:R-:W-:Y:S01]  /*0000*/  LDC R1, c[0x0][0x37c] ;  /* 0x0000df00ff017b82 */ /* 0x000fe20000000800 */
[----:B------:R-:W0:Y:S07]  /*0010*/  S2R R5, SR_TID.Y ;  /* 0x0000000000057919 */ /* 0x000e2e0000002200 */
[----:B------:R-:W1:Y:S01]  /*0020*/  LDC R6, c[0x0][0x360] ;  /* 0x0000d800ff067b82 */ /* 0x000e620000000800 */
[----:B------:R-:W2:Y:S01]  /*0030*/  LDCU.64 UR6, c[0x0][0x398] ;  /* 0x00007300ff0677ac */ /* 0x000ea20008000a00 */
[----:B------:R-:W1:Y:S06]  /*0040*/  S2R R3, SR_TID.X ;  /* 0x0000000000037919 */ /* 0x000e6c0000002100 */
[----:B------:R-:W0:Y:S08]  /*0050*/  S2UR UR5, SR_CTAID.Y ;  /* 0x00000000000579c3 */ /* 0x000e300000002600 */
[----:B------:R-:W0:Y:S08]  /*0060*/  LDC R0, c[0x0][0x364] ;  /* 0x0000d900ff007b82 */ /* 0x000e300000000800 */
[----:B------:R-:W2:Y:S08]  /*0070*/  LDC.64 R8, c[0x0][0x3a0] ;  /* 0x0000e800ff087b82 */ /* 0x000eb00000000a00 */
[----:B------:R-:W1:Y:S01]  /*0080*/  S2UR UR4, SR_CTAID.X ;  /* 0x00000000000479c3 */ /* 0x000e620000002500 */
[----:B0-----:R-:W-:Y:S01]  /*0090*/  IMAD R0, R0, UR5, R5 ;  /* 0x0000000500007c24 */ /* 0x001fe2000f8e0205 */
[----:B--2---:R-:W-:-:S04]  /*00a0*/  IADD3 R7, PT, PT, -R9, UR7, RZ ;  /* 0x0000000709077c10 */ /* 0x004fc8000fffe1ff */
[----:B------:R-:W-:Y:S01]  /*00b0*/  ISETP.GT.AND P0, PT, R0, R7, PT ;  /* 0x000000070000720c */ /* 0x000fe20003f04270 */
[----:B-1----:R-:W-:Y:S01]  /*00c0*/  IMAD R6, R6, UR4, R3 ;  /* 0x0000000406067c24 */ /* 0x002fe2000f8e0203 */
[----:B------:R-:W-:-:S04]  /*00d0*/  IADD3 R3, PT, PT, -R8, UR6, RZ ;  /* 0x0000000608037c10 */ /* 0x000fc8000fffe1ff */
[----:B------:R-:W-:-:S13]  /*00e0*/  ISETP.GT.OR P0, PT, R6, R3, P0 ;  /* 0x000000030600720c */ /* 0x000fda0000704670 */
[----:B------:R-:W-:Y:S05]  /*00f0*/  @P0 EXIT ;  /* 0x000000000000094d */ /* 0x000fea0003800000 */
[----:B------:R-:W-:Y:S01]  /*0100*/  VIMNMX R2, PT, PT, R8, R9, PT ;  /* 0x0000000908027248 */ /* 0x000fe20003fe0100 */
[----:B------:R-:W0:Y:S01]  /*0110*/  LDCU.64 UR8, c[0x0][0x358] ;  /* 0x00006b00ff0877ac */ /* 0x000e220008000a00 */
[----:B------:R-:W-:Y:S02]  /*0120*/  HFMA2 R14, -RZ, RZ, 0, 0 ;  /* 0x00000000ff0e7431 */ /* 0x000fe400000001ff */
[----:B------:R-:W-:-:S13]  /*0130*/  ISETP.GE.AND P0, PT, R2, 0x1, PT ;  /* 0x000000010200780c */ /* 0x000fda0003f06270 */
[----:B------:R-:W-:Y:S05]  /*0140*/  @!P0 BRA `(.L_x_0) ;  /* 0x0000000800d08947 */ /* 0x000fea0003800000 */
[C---:B------:R-:W-:Y:S01]  /*0150*/  LOP3.LUT R8, R9.reuse, 0x7ffffff0, RZ, 0xc0, !PT ;  /* 0x7ffffff009087812 */ /* 0x040fe200078ec0ff */
[----:B------:R-:W-:Y:S01]  /*0160*/  UMOV UR4, URZ ;  /* 0x000000ff00047c82 */ /* 0x000fe20008000000 */
[C---:B------:R-:W-:Y:S02]  /*0170*/  LOP3.LUT R17, R9.reuse, 0xf, RZ, 0xc0, !PT ;  /* 0x0000000f09117812 */ /* 0x040fe400078ec0ff */
[C---:B------:R-:W-:Y:S02]  /*0180*/  LOP3.LUT R18, R9.reuse, 0x7, RZ, 0xc0, !PT ;  /* 0x0000000709127812 */ /* 0x040fe400078ec0ff */
[----:B------:R-:W-:Y:S02]  /*0190*/  LOP3.LUT R9, R9, 0x3, RZ, 0xc0, !PT ;  /* 0x0000000309097812 */ /* 0x000fe400078ec0ff */
[----:B------:R-:W-:Y:S02]  /*01a0*/  MOV R14, RZ ;  /* 0x000000ff000e7202 */ /* 0x000fe40000000f00 */
[----:B------:R-:W-:-:S07]  /*01b0*/  IADD3 R10, PT, PT, -R8, RZ, RZ ;  /* 0x000000ff080a7210 */ /* 0x000fce0007ffe1ff */
.L_x_6:
[----:B------:R-:W1:Y:S01]  /*01c0*/  LDCU.64 UR6, c[0x0][0x3a0] ;  /* 0x00007400ff0677ac */ /* 0x000e620008000a00 */
[----:B------:R-:W-:Y:S01]  /*01d0*/  VIADD R11, R6, UR4 ;  /* 0x00000004060b7c36 */ /* 0x000fe20008000000 */
[----:B------:R-:W-:Y:S01]  /*01e0*/  MOV R16, RZ ;  /* 0x000000ff00107202 */ /* 0x000fe20000000f00 */
[----:B------:R-:W2:Y:S01]  /*01f0*/  LDCU UR5, c[0x0][0x398] ;  /* 0x00007300ff0577ac */ /* 0x000ea20008000800 */
[----:B-1----:R-:W-:Y:S02]  /*0200*/  UISETP.GE.U32.AND UP1, UPT, UR7, 0x10, UPT ;  /* 0x000000100700788c */ /* 0x002fe4000bf26070 */
[----:B------:R-:W-:Y:S02]  /*0210*/  UIMAD UR10, UR4, UR6, URZ ;  /* 0x00000006040a72a4 */ /* 0x000fe4000f8e02ff */
[----:B------:R-:W-:Y:S01]  /*0220*/  UIADD3 UR4, UPT, UPT, UR4, 0x1, URZ ;  /* 0x0000000104047890 */ /* 0x000fe2000fffe0ff */
[----:B--2---:R-:W-:-:S03]  /*0230*/  IMAD R11, R11, UR5, R0 ;  /* 0x000000050b0b7c24 */ /* 0x004fc6000f8e0200 */
[----:B------:R-:W-:Y:S01]  /*0240*/  UISETP.NE.AND UP0, UPT, UR4, UR6, UPT ;  /* 0x000000060400728c */ /* 0x000fe2000bf05270 */
[----:B------:R-:W-:Y:S10]  /*0250*/  BRA.U !UP1, `(.L_x_1) ;  /* 0x00000005090c7547 */ /* 0x000ff4000b800000 */
[----:B------:R-:W1:Y:S01]  /*0260*/  LDCU.64 UR6, c[0x0][0x390] ;  /* 0x00007200ff0677ac */ /* 0x000e620008000a00 */
[----:B------:R-:W-:Y:S01]  /*0270*/  MOV R12, R11 ;  /* 0x0000000b000c7202 */ /* 0x000fe20000000f00 */
[----:B------:R-:W-:Y:S01]  /*0280*/  IMAD.MOV.U32 R13, RZ, RZ, R10 ;  /* 0x000000ffff0d7224 */ /* 0x000fe200078e000a */
[----:B-1----:R-:W-:-:S04]  /*0290*/  UIMAD.WIDE.U32 UR6, UR10, 0x4, UR6 ;  /* 0x000000040a0678a5 */ /* 0x002fc8000f8e0006 */
[----:B------:R-:W-:-:S04]  /*02a0*/  UIADD3 UR5, UP1, UPT, UR6, 0x20, URZ ;  /* 0x0000002006057890 */ /* 0x000fc8000ff3e0ff */
[----:B------:R-:W-:Y:S02]  /*02b0*/  UIADD3.X UR6, UPT, UPT, URZ, UR7, URZ, UP1, !UPT ;  /* 0x00000007ff067290 */ /* 0x000fe40008ffe4ff */
[----:B------:R-:W-:-:S04]  /*02c0*/  MOV R15, UR5 ;  /* 0x00000005000f7c02 */ /* 0x000fc80008000f00 */
[----:B------:R-:W-:-:S07]  /*02d0*/  MOV R16, UR6 ;  /* 0x0000000600107c02 */ /* 0x000fce0008000f00 */
.L_x_2:
[----:B------:R-:W1:Y:S01]  /*02e0*/  LDC.64 R4, c[0x0][0x388] ;  /* 0x0000e200ff047b82 */ /* 0x000e620000000a00 */
[----:B------:R-:W-:Y:S01]  /*02f0*/  IMAD.MOV.U32 R2, RZ, RZ, R15 ;  /* 0x000000ffff027224 */ /* 0x000fe200078e000f */
[----:B------:R-:W-:-:S05]  /*0300*/  MOV R3, R16 ;  /* 0x0000001000037202 */ /* 0x000fca0000000f00 */
[----:B0-----:R-:W2:Y:S04]  /*0310*/  LDG.E R15, desc[UR8][R2.64+-0x20] ;  /* 0xffffe008020f7981 */ /* 0x001ea8000c1e1900 */
[----:B------:R-:W3:Y:S04]  /*0320*/  LDG.E R26, desc[UR8][R2.64+-0x1c] ;  /* 0xffffe408021a7981 */ /* 0x000ee8000c1e1900 */
[----:B------:R-:W4:Y:S04]  /*0330*/  LDG.E R23, desc[UR8][R2.64+-0x18] ;  /* 0xffffe80802177981 */ /* 0x000f28000c1e1900 */
[----:B------:R-:W5:Y:S04]  /*0340*/  LDG.E R20, desc[UR8][R2.64+-0x14] ;  /* 0xffffec0802147981 */ /* 0x000f68000c1e1900 */
[----:B------:R-:W5:Y:S01]  /*0350*/  LDG.E R16, desc[UR8][R2.64+-0x10] ;  /* 0xfffff00802107981 */ /* 0x000f62000c1e1900 */
[----:B-1----:R-:W-:-:S05]  /*0360*/  IMAD.WIDE R4, R12, 0x4, R4 ;  /* 0x000000040c047825 */ /* 0x002fca00078e0204 */
[----:B------:R-:W2:Y:S04]  /*0370*/  LDG.E R24, desc[UR8][R4.64] ;  /* 0x0000000804187981 */ /* 0x000ea8000c1e1900 */
[----:B------:R-:W3:Y:S04]  /*0380*/  LDG.E R25, desc[UR8][R4.64+0x4] ;  /* 0x0000040804197981 */ /* 0x000ee8000c1e1900 */
[----:B------:R-:W4:Y:S04]  /*0390*/  LDG.E R22, desc[UR8][R4.64+0x8] ;  /* 0x0000080804167981 */ /* 0x000f28000c1e1900 */
[----:B------:R-:W5:Y:S04]  /*03a0*/  LDG.E R21, desc[UR8][R4.64+0xc] ;  /* 0x00000c0804157981 */ /* 0x000f68000c1e1900 */
[----:B------:R-:W5:Y:S04]  /*03b0*/  LDG.E R19, desc[UR8][R4.64+0x10] ;  /* 0x0000100804137981 */ /* 0x000f68000c1e1900 */
[----:B------:R-:W5:Y:S01]  /*03c0*/  LDG.E R27, desc[UR8][R4.64+0x3c] ;  /* 0x00003c08041b7981 */ /* 0x000f62000c1e1900 */
[----:B--2---:R-:W-:-:S03]  /*03d0*/  FFMA R15, R15, R24, R14 ;  /* 0x000000180f0f7223 */ /* 0x004fc6000000000e */
[----:B------:R-:W2:Y:S01]  /*03e0*/  LDG.E R14, desc[UR8][R4.64+0x14] ;  /* 0x00001408040e7981 */ /* 0x000ea2000c1e1900 */
[----:B---3--:R-:W-:-:S03]  /*03f0*/  FFMA R26, R26, R25, R15 ;  /* 0x000000191a1a7223 */ /* 0x008fc6000000000f */
[----:B------:R-:W2:Y:S01]  /*0400*/  LDG.E R15, desc[UR8][R2.64+-0xc] ;  /* 0xfffff408020f7981 */ /* 0x000ea2000c1e1900 */
[----:B----4-:R-:W-:-:S03]  /*0410*/  FFMA R25, R23, R22, R26 ;  /* 0x0000001617197223 */ /* 0x010fc6000000001a */
[----:B------:R-:W3:Y:S01]  /*0420*/  LDG.E R22, desc[UR8][R2.64+-0x8] ;  /* 0xfffff80802167981 */ /* 0x000ee2000c1e1900 */
[----:B-----5:R-:W-:-:S03]  /*0430*/  FFMA R25, R20, R21, R25 ;  /* 0x0000001514197223 */ /* 0x020fc60000000019 */
[----:B------:R-:W3:Y:S04]  /*0440*/  LDG.E R23, desc[UR8][R4.64+0x18] ;  /* 0x0000180804177981 */ /* 0x000ee8000c1e1900 */
[----:B------:R-:W4:Y:S01]  /*0450*/  LDG.E R20, desc[UR8][R2.64+-0x4] ;  /* 0xfffffc0802147981 */ /* 0x000f22000c1e1900 */
[----:B------:R-:W-:-:S03]  /*0460*/  FFMA R26, R16, R19, R25 ;  /* 0x00000013101a7223 */ /* 0x000fc60000000019 */
[----:B------:R-:W4:Y:S04]  /*0470*/  LDG.E R21, desc[UR8][R4.64+0x1c] ;  /* 0x00001c0804157981 */ /* 0x000f28000c1e1900 */
[----:B------:R-:W5:Y:S04]  /*0480*/  LDG.E R24, desc[UR8][R2.64] ;  /* 0x0000000802187981 */ /* 0x000f68000c1e1900 */
[----:B------:R-:W5:Y:S04]  /*0490*/  LDG.E R25, desc[UR8][R4.64+0x20] ;  /* 0x0000200804197981 */ /* 0x000f68000c1e1900 */
[----:B------:R-:W5:Y:S04]  /*04a0*/  LDG.E R16, desc[UR8][R2.64+0x4] ;  /* 0x0000040802107981 */ /* 0x000f68000c1e1900 */
[----:B------:R-:W5:Y:S01]  /*04b0*/  LDG.E R19, desc[UR8][R4.64+0x24] ;  /* 0x0000240804137981 */ /* 0x000f62000c1e1900 */
[----:B--2---:R-:W-:-:S03]  /*04c0*/  FFMA R15, R15, R14, R26 ;  /* 0x0000000e0f0f7223 */ /* 0x004fc6000000001a */
[----:B------:R-:W2:Y:S04]  /*04d0*/  LDG.E R14, desc[UR8][R4.64+0x28] ;  /* 0x00002808040e7981 */ /* 0x000ea8000c1e1900 */
[----:B------:R-:W2:Y:S01]  /*04e0*/  LDG.E R26, desc[UR8][R2.64+0x1c] ;  /* 0x00001c08021a7981 */ /* 0x000ea2000c1e1900 */
[----:B---3--:R-:W-:-:S03]  /*04f0*/  FFMA R23, R22, R23, R15 ;  /* 0x0000001716177223 */ /* 0x008fc6000000000f */
[----:B------:R-:W2:Y:S04]  /*0500*/  LDG.E R15, desc[UR8][R2.64+0x8] ;  /* 0x00000808020f7981 */ /* 0x000ea8000c1e1900 */
[----:B------:R-:W3:Y:S01]  /*0510*/  LDG.E R22, desc[UR8][R2.64+0x10] ;  /* 0x0000100802167981 */ /* 0x000ee2000c1e1900 */
[----:B----4-:R-:W-:-:S03]  /*0520*/  FFMA R23, R20, R21, R23 ;  /* 0x0000001514177223 */ /* 0x010fc60000000017 */
[----:B------:R-:W4:Y:S04]  /*0530*/  LDG.E R20, desc[UR8][R2.64+0xc] ;  /* 0x00000c0802147981 */ /* 0x000f28000c1e1900 */
[----:B------:R-:W4:Y:S01]  /*0540*/  LDG.E R21, desc[UR8][R4.64+0x2c] ;  /* 0x00002c0804157981 */ /* 0x000f22000c1e1900 */
[----:B-----5:R-:W-:-:S03]  /*0550*/  FFMA R25, R24, R25, R23 ;  /* 0x0000001918197223 */ /* 0x020fc60000000017 */
[----:B------:R-:W3:Y:S04]  /*0560*/  LDG.E R23, desc[UR8][R4.64+0x30] ;  /* 0x0000300804177981 */ /* 0x000ee8000c1e1900 */
[----:B------:R-:W5:Y:S01]  /*0570*/  LDG.E R24, desc[UR8][R2.64+0x14] ;  /* 0x0000140802187981 */ /* 0x000f62000c1e1900 */
[----:B------:R-:W-:-:S03]  /*0580*/  FFMA R28, R16, R19, R25 ;  /* 0x00000013101c7223 */ /* 0x000fc60000000019 */
[----:B------:R-:W5:Y:S04]  /*0590*/  LDG.E R25, desc[UR8][R4.64+0x34] ;  /* 0x0000340804197981 */ /* 0x000f68000c1e1900 */
[----:B------:R-:W5:Y:S04]  /*05a0*/  LDG.E R19, desc[UR8][R2.64+0x18] ;  /* 0x0000180802137981 */ /* 0x000f68000c1e1900 */
[----:B------:R-:W5:Y:S01]  /*05b0*/  LDG.E R16, desc[UR8][R4.64+0x38] ;  /* 0x0000380804107981 */ /* 0x000f62000c1e1900 */
[----:B------:R-:W-:-:S04]  /*05c0*/  IADD3 R13, PT, PT, R13, 0x10, RZ ;  /* 0x000000100d0d7810 */ /* 0x000fc80007ffe0ff */
[----:B------:R-:W-:Y:S01]  /*05d0*/  ISETP.NE.AND P0, PT, R13, RZ, PT ;  /* 0x000000ff0d00720c */ /* 0x000fe20003f05270 */
[----:B------:R-:W-:Y:S02]  /*05e0*/  VIADD R12, R12, 0x10 ;  /* 0x000000100c0c7836 */ /* 0x000fe40000000000 */
[----:B--2---:R-:W-:-:S04]  /*05f0*/  FFMA R15, R15, R14, R28 ;  /* 0x0000000e0f0f7223 */ /* 0x004fc8000000001c */
[----:B----4-:R-:W-:-:S04]  /*0600*/  FFMA R15, R20, R21, R15 ;  /* 0x00000015140f7223 */ /* 0x010fc8000000000f */
[----:B---3--:R-:W-:-:S04]  /*0610*/  FFMA R15, R22, R23, R15 ;  /* 0x00000017160f7223 */ /* 0x008fc8000000000f */
[----:B-----5:R-:W-:Y:S01]  /*0620*/  FFMA R24, R24, R25, R15 ;  /* 0x0000001918187223 */ /* 0x020fe2000000000f */
[----:B------:R-:W-:-:S03]  /*0630*/  IADD3 R15, P1, PT, R2, 0x40, RZ ;  /* 0x00000040020f7810 */ /* 0x000fc60007f3e0ff */
[----:B------:R-:W-:Y:S01]  /*0640*/  FFMA R19, R19, R16, R24 ;  /* 0x0000001013137223 */ /* 0x000fe20000000018 */
[----:B------:R-:W-:-:S03]  /*0650*/  IADD3.X R16, PT, PT, RZ, R3, RZ, P1, !PT ;  /* 0x00000003ff107210 */ /* 0x000fc60000ffe4ff */
[----:B------:R-:W-:Y:S01]  /*0660*/  FFMA R14, R26, R27, R19 ;  /* 0x0000001b1a0e7223 */ /* 0x000fe20000000013 */
[----:B------:R-:W-:Y:S06]  /*0670*/  @P0 BRA `(.L_x_2) ;  /* 0xfffffffc00180947 */ /* 0x000fec000383ffff */
[----:B------:R-:W-:-:S07]  /*0680*/  MOV R16, R8 ;  /* 0x0000000800107202 */ /* 0x000fce0000000f00 */
.L_x_1:
[----:B------:R-:W-:-:S13]  /*0690*/  ISETP.NE.AND P0, PT, R17, RZ, PT ;  /* 0x000000ff1100720c */ /* 0x000fda0003f05270 */
[----:B------:R-:W-:Y:S05]  /*06a0*/  @!P0 BRA `(.L_x_3) ;  /* 0x0000000400748947 */ /* 0x000fea0003800000 */
[----:B------:R-:W-:Y:S02]  /*06b0*/  IADD3 R2, PT, PT, R17, -0x1, RZ ;  /* 0xffffffff11027810 */ /* 0x000fe40007ffe0ff */
[----:B------:R-:W-:Y:S02]  /*06c0*/  ISETP.NE.AND P0, PT, R18, RZ, PT ;  /* 0x000000ff1200720c */ /* 0x000fe40003f05270 */
[----:B------:R-:W-:-:S13]  /*06d0*/  ISETP.GE.U32.AND P1, PT, R2, 0x7, PT ;  /* 0x000000070200780c */ /* 0x000fda0003f26070 */
[----:B------:R-:W-:Y:S05]  /*06e0*/  @!P1 BRA `(.L_x_4) ;  /* 0x0000000000909947 */ /* 0x000fea0003800000 */
[----:B------:R-:W1:Y:S01]  /*06f0*/  LDC.64 R2, c[0x0][0x390] ;  /* 0x0000e400ff027b82 */ /* 0x000e620000000a00 */
[----:B------:R-:W-:Y:S01]  /*0700*/  IADD3 R23, PT, PT, R16, UR10, RZ ;  /* 0x0000000a10177c10 */ /* 0x000fe2000fffe0ff */
[----:B------:R-:W-:-:S06]  /*0710*/  IMAD.IADD R13, R11, 0x1, R16 ;  /* 0x000000010b0d7824 */ /* 0x000fcc00078e0210 */
[----:B------:R-:W2:Y:S01]  /*0720*/  LDC.64 R4, c[0x0][0x388] ;  /* 0x0000e200ff047b82 */ /* 0x000ea20000000a00 */
[----:B-1----:R-:W-:-:S07]  /*0730*/  IMAD.WIDE.U32 R22, R23, 0x4, R2 ;  /* 0x0000000417167825 */ /* 0x002fce00078e0002 */
[----:B------:R-:W1:Y:S01]  /*0740*/  LDC.64 R2, c[0x0][0x390] ;  /* 0x0000e400ff027b82 */ /* 0x000e620000000a00 */
[----:B0-----:R-:W3:Y:S01]  /*0750*/  LDG.E R23, desc[UR8][R22.64] ;  /* 0x0000000816177981 */ /* 0x001ee2000c1e1900 */
[----:B--2---:R-:W-:-:S05]  /*0760*/  IMAD.WIDE R4, R13, 0x4, R4 ;  /* 0x000000040d047825 */ /* 0x004fca00078e0204 */
[----:B------:R-:W3:Y:S01]  /*0770*/  LDG.E R21, desc[UR8][R4.64] ;  /* 0x0000000804157981 */ /* 0x000ee2000c1e1900 */
[----:B------:R-:W-:-:S03]  /*0780*/  IADD3 R12, P1, PT, R16, UR10, RZ ;  /* 0x0000000a100c7c10 */ /* 0x000fc6000ff3e0ff */
[----:B------:R-:W2:Y:S01]  /*0790*/  LDG.E R15, desc[UR8][R4.64+0x8] ;  /* 0x00000808040f7981 */ /* 0x000ea2000c1e1900 */
[----:B------:R-:W-:-:S03]  /*07a0*/  IADD3.X R13, PT, PT, RZ, RZ, RZ, P1, !PT ;  /* 0x000000ffff0d7210 */ /* 0x000fc60000ffe4ff */
[----:B------:R-:W4:Y:S04]  /*07b0*/  LDG.E R19, desc[UR8][R4.64+0xc] ;  /* 0x00000c0804137981 */ /* 0x000f28000c1e1900 */
[----:B------:R-:W5:Y:S01]  /*07c0*/  LDG.E R24, desc[UR8][R4.64+0x10] ;  /* 0x0000100804187981 */ /* 0x000f62000c1e1900 */
[----:B-1----:R-:W-:-:S03]  /*07d0*/  LEA R2, P1, R12, R2, 0x2 ;  /* 0x000000020c027211 */ /* 0x002fc600078210ff */
[----:B------:R-:W5:Y:S01]  /*07e0*/  LDG.E R26, desc[UR8][R4.64+0x14] ;  /* 0x00001408041a7981 */ /* 0x000f62000c1e1900 */
[----:B------:R-:W-:-:S03]  /*07f0*/  LEA.HI.X R3, R12, R3, R13, 0x2, P1 ;  /* 0x000000030c037211 */ /* 0x000fc600008f140d */
[----:B------:R-:W2:Y:S04]  /*0800*/  LDG.E R12, desc[UR8][R4.64+0x4] ;  /* 0x00000408040c7981 */ /* 0x000ea8000c1e1900 */
[----:B------:R-:W2:Y:S04]  /*0810*/  LDG.E R13, desc[UR8][R2.64+0x4] ;  /* 0x00000408020d7981 */ /* 0x000ea8000c1e1900 */
[----:B------:R-:W4:Y:S04]  /*0820*/  LDG.E R20, desc[UR8][R2.64+0x8] ;  /* 0x0000080802147981 */ /* 0x000f28000c1e1900 */
[----:B------:R-:W5:Y:S04]  /*0830*/  LDG.E R22, desc[UR8][R2.64+0xc] ;  /* 0x00000c0802167981 */ /* 0x000f68000c1e1900 */
[----:B------:R-:W5:Y:S04]  /*0840*/  LDG.E R27, desc[UR8][R4.64+0x18] ;  /* 0x00001808041b7981 */ /* 0x000f68000c1e1900 */
[----:B------:R-:W5:Y:S04]  /*0850*/  LDG.E R25, desc[UR8][R2.64+0x1c] ;  /* 0x00001c0802197981 */ /* 0x000f68000c1e1900 */
[----:B------:R-:W5:Y:S01]  /*0860*/  LDG.E R28, desc[UR8][R4.64+0x1c] ;  /* 0x00001c08041c7981 */ /* 0x000f62000c1e1900 */
[----:B---3--:R-:W-:-:S03]  /*0870*/  FFMA R29, R23, R21, R14 ;  /* 0x00000015171d7223 */ /* 0x008fc6000000000e */
[----:B------:R-:W3:Y:S04]  /*0880*/  LDG.E R23, desc[UR8][R2.64+0x10] ;  /* 0x0000100802177981 */ /* 0x000ee8000c1e1900 */
[----:B------:R-:W3:Y:S04]  /*0890*/  LDG.E R21, desc[UR8][R2.64+0x14] ;  /* 0x0000140802157981 */ /* 0x000ee8000c1e1900 */
[----:B------:R-:W3:Y:S01]  /*08a0*/  LDG.E R14, desc[UR8][R2.64+0x18] ;  /* 0x00001808020e7981 */ /* 0x000ee2000c1e1900 */
[----:B--2---:R-:W-:-:S04]  /*08b0*/  FFMA R13, R13, R12, R29 ;  /* 0x0000000c0d0d7223 */ /* 0x004fc8000000001d */
[----:B----4-:R-:W-:-:S04]  /*08c0*/  FFMA R13, R20, R15, R13 ;  /* 0x0000000f140d7223 */ /* 0x010fc8000000000d */
[----:B-----5:R-:W-:Y:S01]  /*08d0*/  FFMA R22, R22, R19, R13 ;  /* 0x0000001316167223 */ /* 0x020fe2000000000d */
[----:B------:R-:W-:-:S03]  /*08e0*/  IADD3 R16, PT, PT, R16, 0x8, RZ ;  /* 0x0000000810107810 */ /* 0x000fc60007ffe0ff */
[----:B---3--:R-:W-:-:S04]  /*08f0*/  FFMA R22, R23, R24, R22 ;  /* 0x0000001817167223 */ /* 0x008fc80000000016 */
[----:B------:R-:W-:-:S04]  /*0900*/  FFMA R21, R21, R26, R22 ;  /* 0x0000001a15157223 */ /* 0x000fc80000000016 */
[----:B------:R-:W-:-:S04]  /*0910*/  FFMA R14, R14, R27, R21 ;  /* 0x0000001b0e0e7223 */ /* 0x000fc80000000015 */
[----:B------:R-:W-:-:S07]  /*0920*/  FFMA R14, R25, R28, R14 ;  /* 0x0000001c190e7223 */ /* 0x000fce000000000e */
.L_x_4:
[----:B------:R-:W-:Y:S05]  /*0930*/  @!P0 BRA `(.L_x_3) ;  /* 0x0000000000d08947 */ /* 0x000fea0003800000 */
[----:B------:R-:W-:Y:S02]  /*0940*/  IADD3 R2, PT, PT, R18, -0x1, RZ ;  /* 0xffffffff12027810 */ /* 0x000fe40007ffe0ff */
[----:B------:R-:W-:Y:S02]  /*0950*/  ISETP.NE.AND P0, PT, R9, RZ, PT ;  /* 0x000000ff0900720c */ /* 0x000fe40003f05270 */
[----:B------:R-:W-:-:S13]  /*0960*/  ISETP.GE.U32.AND P1, PT, R2, 0x3, PT ;  /* 0x000000030200780c */ /* 0x000fda0003f26070 */
[----:B------:R-:W-:Y:S05]  /*0970*/  @!P1 BRA `(.L_x_5) ;  /* 0x0000000000609947 */ /* 0x000fea0003800000 */
[----:B------:R-:W1:Y:S01]  /*0980*/  LDC.64 R4, c[0x0][0x390] ;  /* 0x0000e400ff047b82 */ /* 0x000e620000000a00 */
[C---:B------:R-:W-:Y:S01]  /*0990*/  VIADD R15, R16.reuse, UR10 ;  /* 0x0000000a100f7c36 */ /* 0x040fe20008000000 */
[----:B------:R-:W-:Y:S02]  /*09a0*/  IADD3 R20, P1, PT, R16, UR10, RZ ;  /* 0x0000000a10147c10 */ /* 0x000fe4000ff3e0ff */
[----:B------:R-:W-:-:S04]  /*09b0*/  IADD3 R19, PT, PT, R11, R16, RZ ;  /* 0x000000100b137210 */ /* 0x000fc80007ffe0ff */
[----:B------:R-:W2:Y:S08]  /*09c0*/  LDC.64 R2, c[0x0][0x390] ;  /* 0x0000e400ff027b82 */ /* 0x000eb00000000a00 */
[----:B------:R-:W3:Y:S01]  /*09d0*/  LDC.64 R12, c[0x0][0x388] ;  /* 0x0000e200ff0c7b82 */ /* 0x000ee20000000a00 */
[----:B-1----:R-:W-:Y:S01]  /*09e0*/  IMAD.WIDE.U32 R4, R15, 0x4, R4 ;  /* 0x000000040f047825 */ /* 0x002fe200078e0004 */
[----:B------:R-:W-:-:S05]  /*09f0*/  IADD3.X R15, PT, PT, RZ, RZ, RZ, P1, !PT ;  /* 0x000000ffff0f7210 */ /* 0x000fca0000ffe4ff */
[----:B0-----:R-:W4:Y:S01]  /*0a00*/  LDG.E R5, desc[UR8][R4.64] ;  /* 0x0000000804057981 */ /* 0x001f22000c1e1900 */
[----:B--2---:R-:W-:-:S04]  /*0a10*/  LEA R2, P1, R20, R2, 0x2 ;  /* 0x0000000214027211 */ /* 0x004fc800078210ff */
[----:B------:R-:W-:Y:S01]  /*0a20*/  LEA.HI.X R3, R20, R3, R15, 0x2, P1 ;  /* 0x0000000314037211 */ /* 0x000fe200008f140f */
[----:B---3--:R-:W-:-:S04]  /*0a30*/  IMAD.WIDE R12, R19, 0x4, R12 ;  /* 0x00000004130c7825 */ /* 0x008fc800078e020c */
[----:B------:R-:W2:Y:S04]  /*0a40*/  LDG.E R20, desc[UR8][R2.64+0x4] ;  /* 0x0000040802147981 */ /* 0x000ea8000c1e1900 */
[----:B------:R-:W4:Y:S04]  /*0a50*/  LDG.E R15, desc[UR8][R12.64] ;  /* 0x000000080c0f7981 */ /* 0x000f28000c1e1900 */
[----:B------:R-:W2:Y:S04]  /*0a60*/  LDG.E R19, desc[UR8][R12.64+0x4] ;  /* 0x000004080c137981 */ /* 0x000ea8000c1e1900 */
[----:B------:R-:W3:Y:S04]  /*0a70*/  LDG.E R21, desc[UR8][R12.64+0x8] ;  /* 0x000008080c157981 */ /* 0x000ee8000c1e1900 */
[----:B------:R-:W3:Y:S04]  /*0a80*/  LDG.E R22, desc[UR8][R2.64+0x8] ;  /* 0x0000080802167981 */ /* 0x000ee8000c1e1900 */
[----:B------:R-:W5:Y:S04]  /*0a90*/  LDG.E R23, desc[UR8][R12.64+0xc] ;  /* 0x00000c080c177981 */ /* 0x000f68000c1e1900 */
[----:B------:R-:W5:Y:S01]  /*0aa0*/  LDG.E R24, desc[UR8][R2.64+0xc] ;  /* 0x00000c0802187981 */ /* 0x000f62000c1e1900 */
[----:B------:R-:W-:Y:S01]  /*0ab0*/  IADD3 R16, PT, PT, R16, 0x4, RZ ;  /* 0x0000000410107810 */ /* 0x000fe20007ffe0ff */
[----:B----4-:R-:W-:-:S04]  /*0ac0*/  FFMA R15, R5, R15, R14 ;  /* 0x0000000f050f7223 */ /* 0x010fc8000000000e */
[----:B--2---:R-:W-:-:S04]  /*0ad0*/  FFMA R15, R20, R19, R15 ;  /* 0x00000013140f7223 */ /* 0x004fc8000000000f */
[----:B---3--:R-:W-:-:S04]  /*0ae0*/  FFMA R15, R22, R21, R15 ;  /* 0x00000015160f7223 */ /* 0x008fc8000000000f */
[----:B-----5:R-:W-:-:S07]  /*0af0*/  FFMA R14, R24, R23, R15 ;  /* 0x00000017180e7223 */ /* 0x020fce000000000f */
.L_x_5:
[----:B------:R-:W-:Y:S05]  /*0b00*/  @!P0 BRA `(.L_x_3) ;  /* 0x00000000005c8947 */ /* 0x000fea0003800000 */
[----:B------:R-:W1:Y:S01]  /*0b10*/  LDC.64 R4, c[0x0][0x390] ;  /* 0x0000e400ff047b82 */ /* 0x000e620000000a00 */
[----:B------:R-:W-:Y:S01]  /*0b20*/  VIADD R13, R16, UR10 ;  /* 0x0000000a100d7c36 */ /* 0x000fe20008000000 */
[----:B------:R-:W-:-:S06]  /*0b30*/  IADD3 R11, PT, PT, R11, R16, RZ ;  /* 0x000000100b0b7210 */ /* 0x000fcc0007ffe0ff */
[----:B------:R-:W2:Y:S01]  /*0b40*/  LDC.64 R2, c[0x0][0x388] ;  /* 0x0000e200ff027b82 */ /* 0x000ea20000000a00 */
[----:B-1----:R-:W-:-:S06]  /*0b50*/  IMAD.WIDE.U32 R4, R13, 0x4, R4 ;  /* 0x000000040d047825 */ /* 0x002fcc00078e0004 */
[----:B0-----:R-:W3:Y:S01]  /*0b60*/  LDG.E R5, desc[UR8][R4.64] ;  /* 0x0000000804057981 */ /* 0x001ee2000c1e1900 */
[----:B--2---:R-:W-:-:S05]  /*0b70*/  IMAD.WIDE R2, R11, 0x4, R2 ;  /* 0x000000040b027825 */ /* 0x004fca00078e0202 */
[----:B------:R-:W3:Y:S01]  /*0b80*/  LDG.E R11, desc[UR8][R2.64] ;  /* 0x00000008020b7981 */ /* 0x000ee2000c1e1900 */
[----:B------:R-:W-:Y:S01]  /*0b90*/  ISETP.NE.AND P0, PT, R9, 0x1, PT ;  /* 0x000000010900780c */ /* 0x000fe20003f05270 */
[----:B---3--:R-:W-:-:S12]  /*0ba0*/  FFMA R14, R5, R11, R14 ;  /* 0x0000000b050e7223 */ /* 0x008fd8000000000e */
[----:B------:R-:W-:Y:S05]  /*0bb0*/  @!P0 BRA `(.L_x_3) ;  /* 0x0000000000308947 */ /* 0x000fea0003800000 */
[----:B------:R-:W0:Y:S01]  /*0bc0*/  LDC.64 R4, c[0x0][0x390] ;  /* 0x0000e400ff047b82 */ /* 0x000e220000000a00 */
[----:B------:R-:W-:Y:S02]  /*0bd0*/  IADD3 R11, P1, PT, R16, UR10, RZ ;  /* 0x0000000a100b7c10 */ /* 0x000fe4000ff3e0ff */
[----:B------:R-:W-:Y:S02]  /*0be0*/  ISETP.NE.AND P0, PT, R9, 0x2, PT ;  /* 0x000000020900780c */ /* 0x000fe40003f05270 */
[----:B------:R-:W-:-:S11]  /*0bf0*/  IADD3.X R12, PT, PT, RZ, RZ, RZ, P1, !PT ;  /* 0x000000ffff0c7210 */ /* 0x000fd60000ffe4ff */
[----:B------:R-:W2:Y:S01]  /*0c00*/  @P0 LDG.E R15, desc[UR8][R2.64+0x8] ;  /* 0x00000808020f0981 */ /* 0x000ea2000c1e1900 */
[----:B0-----:R-:W-:-:S04]  /*0c10*/  LEA R4, P1, R11, R4, 0x2 ;  /* 0x000000040b047211 */ /* 0x001fc800078210ff */
[----:B------:R-:W-:Y:S02]  /*0c20*/  LEA.HI.X R5, R11, R5, R12, 0x2, P1 ;  /* 0x000000050b057211 */ /* 0x000fe400008f140c */
[----:B------:R-:W3:Y:S04]  /*0c30*/  LDG.E R12, desc[UR8][R2.64+0x4] ;  /* 0x00000408020c7981 */ /* 0x000ee8000c1e1900 */
[----:B------:R-:W3:Y:S04]  /*0c40*/  LDG.E R11, desc[UR8][R4.64+0x4] ;  /* 0x00000408040b7981 */ /* 0x000ee8000c1e1900 */
[----:B------:R-:W2:Y:S01]  /*0c50*/  @P0 LDG.E R13, desc[UR8][R4.64+0x8] ;  /* 0x00000808040d0981 */ /* 0x000ea2000c1e1900 */
[----:B---3--:R-:W-:-:S04]  /*0c60*/  FFMA R14, R11, R12, R14 ;  /* 0x0000000c0b0e7223 */ /* 0x008fc8000000000e */
[----:B--2---:R-:W-:-:S07]  /*0c70*/  @P0 FFMA R14, R13, R15, R14 ;  /* 0x0000000f0d0e0223 */ /* 0x004fce000000000e */
.L_x_3:
[----:B------:R-:W-:Y:S05]  /*0c80*/  BRA.U UP0, `(.L_x_6) ;  /* 0xfffffff5004c7547 */ /* 0x000fea000b83ffff */
.L_x_0:
[----:B------:R-:W1:Y:S01]  /*0c90*/  LDC.64 R2, c[0x0][0x380] ;  /* 0x0000e000ff027b82 */ /* 0x000e620000000a00 */
[----:B------:R-:W-:-:S05]  /*0ca0*/  IMAD R7, R6, R7, R6 ;  /* 0x0000000706077224 */ /* 0x000fca00078e0206 */
[----:B------:R-:W-:-:S05]  /*0cb0*/  IADD3 R7, PT, PT, R0, R7, RZ ;  /* 0x0000000700077210 */ /* 0x000fca0007ffe0ff */
[----:B-1----:R-:W-:-:S05]  /*0cc0*/  IMAD.WIDE R2, R7, 0x4, R2 ;  /* 0x0000000407027825 */ /* 0x002fca00078e0202 */
[----:B0-----:R-:W-:Y:S01]  /*0cd0*/  STG.E desc[UR8][R2.64], R14 ;  /* 0x0000000e02007986 */ /* 0x001fe2000c101908 */
[----:B------:R-:W-:Y:S05]  /*0ce0*/  EXIT ;  /* 0x000000000000794d */ /* 0x000fea0003800000 */
.L_x_7:
[----:B------:R-:W-:-:S00]  /*0cf0*/  BRA `(.L_x_7) ;  /* 0xfffffffc00fc7947 */ /* 0x000fc0000383ffff */
[----:B------:R-:W-:-:S00]  /*0d00*/  NOP ;  /* 0x0000000000007918 */ /* 0x000fc00000000000 */
[----:B------:R-:W-:-:S00]  /*0d10*/  NOP ;  /* 0x0000000000007918 */ /* 0x000fc00000000000 */
[----:B------:R-:W-:-:S00]  /*0d20*/  NOP ;  /* 0x0000000000007918 */ /* 0x000fc00000000000 */
[----:B------:R-:W-:-:S00]  /*0d30*/  NOP ;  /* 0x0000000000007918 */ /* 0x000fc00000000000 */
[----:B------:R-:W-:-:S00]  /*0d40*/  NOP ;  /* 0x0000000000007918 */ /* 0x000fc00000000000 */
[----:B------:R-:W-:-:S00]  /*0d50*/  NOP ;  /* 0x0000000000007918 */ /* 0x000fc00000000000 */
[----:B------:R-:W-:-:S00]  /*0d60*/  NOP ;  /* 0x0000000000007918 */ /* 0x000fc00000000000 */
[----:B------:R-:W-:-:S00]  /*0d70*/  NOP ;  /* 0x0000000000007918 */ /* 0x000fc00000000000 */
.L_x_8:


//--------------------- .nv.shared.reserved.0     --------------------------
	.section	.nv.shared.reserved.0,"aw",@nobits
	.weak		__nv_reservedSMEM_offset_0_alias
	.size		__nv_reservedSMEM_offset_0_alias, 0, 64
	.other		__nv_reservedSMEM_offset_0_alias,@"STO_CUDA_RESERVED_SHARED STV_DEFAULT"
__nv_reservedSMEM_offset_0_alias:
	.zero		0
	.zero		64


//--------------------- .nv.constant0.correlate2d_gpu_kernel --------------------------
	.section	.nv.constant0.correlate2d_gpu_kernel,"a",@progbits
	.sectionflags	@""
	.align	4
.nv.constant0.correlate2d_gpu_kernel:
	.zero		936


//--------------------- SYMBOLS --------------------------

	.type		.nv.reservedSmem.offset0,@object
	.size		.nv.reservedSmem.offset0,0x4
